	.headerflags	@"EF_CUDA_TEXMODE_UNIFIED EF_CUDA_64BIT_ADDRESS EF_CUDA_ACCELERATORS EF_CUDA_SM90 EF_CUDA_VIRTUAL_SM(EF_CUDA_SM90)"
	.elftype	@"ET_EXEC"


//--------------------- .nv.info                  --------------------------
	.section	.nv.info,"",@"SHT_CUDA_INFO"
	.align	4


	//----- nvinfo : EIATTR_REGCOUNT
	.align		4
        /*0000*/ 	.byte	0x04, 0x2f
        /*0002*/ 	.short	(.L_3 - .L_2)
	.align		4
.L_2:
        /*0004*/ 	.word	index@(triton_poi_fused_cat_relu_69)
        /*0008*/ 	.word	0x00000020


	//----- nvinfo : EIATTR_MIN_STACK_SIZE
	.align		4
.L_3:
        /*000c*/ 	.byte	0x04, 0x12
        /*000e*/ 	.short	(.L_5 - .L_4)
	.align		4
.L_4:
        /*0010*/ 	.word	index@(triton_poi_fused_cat_relu_69)
        /*0014*/ 	.word	0x00000000


	//----- nvinfo : EIATTR_FRAME_SIZE
	.align		4
.L_5:
        /*0018*/ 	.byte	0x04, 0x11
        /*001a*/ 	.short	(.L_7 - .L_6)
	.align		4
.L_6:
        /*001c*/ 	.word	index@(triton_poi_fused_cat_relu_69)
        /*0020*/ 	.word	0x00000000


	//----- nvinfo : EIATTR_MIN_STACK_SIZE
	.align		4
.L_7:
        /*0024*/ 	.byte	0x04, 0x12
        /*0026*/ 	.short	(.L_9 - .L_8)
	.align		4
.L_8:
        /*0028*/ 	.word	index@(triton_poi_fused_cat_relu_69)
        /*002c*/ 	.word	0x00000000
.L_9:


//--------------------- .nv.info.triton_poi_fused_cat_relu_69 --------------------------
	.section	.nv.info.triton_poi_fused_cat_relu_69,"",@"SHT_CUDA_INFO"
	.sectionflags	@""
	.align	4


	//----- nvinfo : EIATTR_CUDA_API_VERSION
	.align		4
        /*0000*/ 	.byte	0x04, 0x37
        /*0002*/ 	.short	(.L_11 - .L_10)
.L_10:
        /*0004*/ 	.word	0x0000007c


	//----- nvinfo : EIATTR_KPARAM_INFO
	.align		4
.L_11:
        /*0008*/ 	.byte	0x04, 0x17
        /*000a*/ 	.short	(.L_13 - .L_12)
.L_12:
        /*000c*/ 	.word	0x00000000
        /*0010*/ 	.short	0x000d
        /*0012*/ 	.short	0x0064
        /*0014*/ 	.byte	0x00, 0xf0, 0x11, 0x00


	//----- nvinfo : EIATTR_KPARAM_INFO
	.align		4
.L_13:
        /*0018*/ 	.byte	0x04, 0x17
        /*001a*/ 	.short	(.L_15 - .L_14)
.L_14:
        /*001c*/ 	.word	0x00000000
        /*0020*/ 	.short	0x000c
        /*0022*/ 	.short	0x0060
        /*0024*/ 	.byte	0x00, 0xf0, 0x11, 0x00


	//----- nvinfo : EIATTR_KPARAM_INFO
	.align		4
.L_15:
        /*0028*/ 	.byte	0x04, 0x17
        /*002a*/ 	.short	(.L_17 - .L_16)
.L_16:
        /*002c*/ 	.word	0x00000000
        /*0030*/ 	.short	0x000b
        /*0032*/ 	.short	0x0058
        /*0034*/ 	.byte	0x00, 0xf4, 0x21, 0x00


	//----- nvinfo : EIATTR_KPARAM_INFO
	.align		4
.L_17:
        /*0038*/ 	.byte	0x04, 0x17
        /*003a*/ 	.short	(.L_19 - .L_18)
.L_18:
        /*003c*/ 	.word	0x00000000
        /*0040*/ 	.short	0x000a
        /*0042*/ 	.short	0x0050
        /*0044*/ 	.byte	0x00, 0xf4, 0x21, 0x00


	//----- nvinfo : EIATTR_KPARAM_INFO
	.align		4
.L_19:
        /*0048*/ 	.byte	0x04, 0x17
        /*004a*/ 	.short	(.L_21 - .L_20)
.L_20:
        /*004c*/ 	.word	0x00000000
        /*0050*/ 	.short	0x0009
        /*0052*/ 	.short	0x0048
        /*0054*/ 	.byte	0x00, 0xf4, 0x21, 0x00


	//----- nvinfo : EIATTR_KPARAM_INFO
	.align		4
.L_21:
        /*0058*/ 	.byte	0x04, 0x17
        /*005a*/ 	.short	(.L_23 - .L_22)
.L_22:
        /*005c*/ 	.word	0x00000000
        /*0060*/ 	.short	0x0008
        /*0062*/ 	.short	0x0040
        /*0064*/ 	.byte	0x00, 0xf4, 0x21, 0x00


	//----- nvinfo : EIATTR_KPARAM_INFO
	.align		4
.L_23:
        /*0068*/ 	.byte	0x04, 0x17
        /*006a*/ 	.short	(.L_25 - .L_24)
.L_24:
        /*006c*/ 	.word	0x00000000
        /*0070*/ 	.short	0x0007
        /*0072*/ 	.short	0x0038
        /*0074*/ 	.byte	0x00, 0xf4, 0x21, 0x00


	//----- nvinfo : EIATTR_KPARAM_INFO
	.align		4
.L_25:
        /*0078*/ 	.byte	0x04, 0x17
        /*007a*/ 	.short	(.L_27 - .L_26)
.L_26:
        /*007c*/ 	.word	0x00000000
        /*0080*/ 	.short	0x0006
        /*0082*/ 	.short	0x0030
        /*0084*/ 	.byte	0x00, 0xf4, 0x21, 0x00


	//----- nvinfo : EIATTR_KPARAM_INFO
	.align		4
.L_27:
        /*0088*/ 	.byte	0x04, 0x17
        /*008a*/ 	.short	(.L_29 - .L_28)
.L_28:
        /*008c*/ 	.word	0x00000000
        /*0090*/ 	.short	0x0005
        /*0092*/ 	.short	0x0028
        /*0094*/ 	.byte	0x00, 0xf4, 0x21, 0x00


	//----- nvinfo : EIATTR_KPARAM_INFO
	.align		4
.L_29:
        /*0098*/ 	.byte	0x04, 0x17
        /*009a*/ 	.short	(.L_31 - .L_30)
.L_30:
        /*009c*/ 	.word	0x00000000
        /*00a0*/ 	.short	0x0004
        /*00a2*/ 	.short	0x0020
        /*00a4*/ 	.byte	0x00, 0xf4, 0x21, 0x00


	//----- nvinfo : EIATTR_KPARAM_INFO
	.align		4
.L_31:
        /*00a8*/ 	.byte	0x04, 0x17
        /*00aa*/ 	.short	(.L_33 - .L_32)
.L_32:
        /*00ac*/ 	.word	0x00000000
        /*00b0*/ 	.short	0x0003
        /*00b2*/ 	.short	0x0018
        /*00b4*/ 	.byte	0x00, 0xf4, 0x21, 0x00


	//----- nvinfo : EIATTR_KPARAM_INFO
	.align		4
.L_33:
        /*00b8*/ 	.byte	0x04, 0x17
        /*00ba*/ 	.short	(.L_35 - .L_34)
.L_34:
        /*00bc*/ 	.word	0x00000000
        /*00c0*/ 	.short	0x0002
        /*00c2*/ 	.short	0x0010
        /*00c4*/ 	.byte	0x00, 0xf4, 0x21, 0x00


	//----- nvinfo : EIATTR_KPARAM_INFO
	.align		4
.L_35:
        /*00c8*/ 	.byte	0x04, 0x17
        /*00ca*/ 	.short	(.L_37 - .L_36)
.L_36:
        /*00cc*/ 	.word	0x00000000
        /*00d0*/ 	.short	0x0001
        /*00d2*/ 	.short	0x0008
        /*00d4*/ 	.byte	0x00, 0xf4, 0x21, 0x00


	//----- nvinfo : EIATTR_KPARAM_INFO
	.align		4
.L_37:
        /*00d8*/ 	.byte	0x04, 0x17
        /*00da*/ 	.short	(.L_39 - .L_38)
.L_38:
        /*00dc*/ 	.word	0x00000000
        /*00e0*/ 	.short	0x0000
        /*00e2*/ 	.short	0x0000
        /*00e4*/ 	.byte	0x00, 0xf4, 0x21, 0x00


	//----- nvinfo : EIATTR_SPARSE_MMA_MASK
	.align		4
.L_39:
        /*00e8*/ 	.byte	0x03, 0x50
        /*00ea*/ 	.short	0x0000


	//----- nvinfo : EIATTR_MAXREG_COUNT
	.align		4
        /*00ec*/ 	.byte	0x03, 0x1b
        /*00ee*/ 	.short	0x00ff


	//----- nvinfo : EIATTR_EXIT_INSTR_OFFSETS
	.align		4
        /*00f0*/ 	.byte	0x04, 0x1c
        /*00f2*/ 	.short	(.L_41 - .L_40)


	//   ....[0]....
.L_40:
        /*00f4*/ 	.word	0x00000a50


	//   ....[1]....
        /*00f8*/ 	.word	0x00000a70


	//----- nvinfo : EIATTR_REQNTID
	.align		4
.L_41:
        /*00fc*/ 	.byte	0x04, 0x10
        /*00fe*/ 	.short	(.L_43 - .L_42)
.L_42:
        /*0100*/ 	.word	0x00000080
        /*0104*/ 	.word	0x00000001
        /*0108*/ 	.word	0x00000001


	//----- nvinfo : EIATTR_CBANK_PARAM_SIZE
	.align		4
.L_43:
        /*010c*/ 	.byte	0x03, 0x19
        /*010e*/ 	.short	0x0068


	//----- nvinfo : EIATTR_PARAM_CBANK
	.align		4
        /*0110*/ 	.byte	0x04, 0x0a
        /*0112*/ 	.short	(.L_45 - .L_44)
	.align		4
.L_44:
        /*0114*/ 	.word	index@(.nv.constant0.triton_poi_fused_cat_relu_69)
        /*0118*/ 	.short	0x0210
        /*011a*/ 	.short	0x0068


	//----- nvinfo : EIATTR_SW_WAR
	.align		4
.L_45:
        /*011c*/ 	.byte	0x04, 0x36
        /*011e*/ 	.short	(.L_47 - .L_46)
.L_46:
        /*0120*/ 	.word	0x00000008
.L_47:


//--------------------- .nv.callgraph             --------------------------
	.section	.nv.callgraph,"",@"SHT_CUDA_CALLGRAPH"
	.align	4
	.sectionentsize	8
	.align		4
        /*0000*/ 	.word	0x00000000
	.align		4
        /*0004*/ 	.word	0xffffffff
	.align		4
        /*0008*/ 	.word	0x00000000
	.align		4
        /*000c*/ 	.word	0xfffffffe
	.align		4
        /*0010*/ 	.word	0x00000000
	.align		4
        /*0014*/ 	.word	0xfffffffd
	.align		4
        /*0018*/ 	.word	0x00000000
	.align		4
        /*001c*/ 	.word	0xfffffffc


//--------------------- .nv.constant4             --------------------------
	.section	.nv.constant4,"a",@progbits
	.align	8
	.align		8
.nv.constant4:
        /*0000*/ 	.dword	_$_str
	.align		8
        /*0008*/ 	.dword	_$_str_$_2


//--------------------- .text.triton_poi_fused_cat_relu_69 --------------------------
	.section	.text.triton_poi_fused_cat_relu_69,"ax",@progbits
	.align	128
        .global         triton_poi_fused_cat_relu_69
        .type           triton_poi_fused_cat_relu_69,@function
        .size           triton_poi_fused_cat_relu_69,(.L_x_1 - triton_poi_fused_cat_relu_69)
        .other          triton_poi_fused_cat_relu_69,@"STO_CUDA_ENTRY STV_DEFAULT"
triton_poi_fused_cat_relu_69:
.text.triton_poi_fused_cat_relu_69:
[----:B------:R-:W0:Y:S01]  /*0000*/  LDC R1, c[0x0][0x28] ;  /* 0x00000a00ff017b82 */ /* 0x000e220000000800 */
[----:B------:R-:W1:Y:S07]  /*0010*/  S2R R4, SR_TID.X ;  /* 0x0000000000047919 */ /* 0x000e6e0000002100 */
[----:B------:R-:W2:Y:S01]  /*0020*/  S2UR UR4, SR_CTAID.X ;  /* 0x00000000000479c3 */ /* 0x000ea20000002500 */
[----:B------:R-:W-:Y:S01]  /*0030*/  CS2R R18, SRZ ;  /* 0x0000000000127805 */ /* 0x000fe2000001ff00 */
[----:B------:R-:W3:Y:S06]  /*0040*/  S2R R3, SR_CTAID.Y ;  /* 0x0000000000037919 */ /* 0x000eec0000002600 */
[----:B------:R-:W4:Y:S08]  /*0050*/  LDC.64 R8, c[0x0][0x248] ;  /* 0x00009200ff087b82 */ /* 0x000f300000000a00 */
[----:B------:R-:W5:Y:S01]  /*0060*/  LDC.64 R6, c[0x0][0x240] ;  /* 0x00009000ff067b82 */ /* 0x000f620000000a00 */
[----:B--2---:R-:W-:-:S07]  /*0070*/  USHF.L.U32 UR4, UR4, 0x2, URZ ;  /* 0x0000000204047899 */ /* 0x004fce000800063f */
[----:B------:R-:W2:Y:S01]  /*0080*/  LDC.64 R24, c[0x0][0x238] ;  /* 0x00008e00ff187b82 */ /* 0x000ea20000000a00 */
[----:B-1----:R-:W-:Y:S01]  /*0090*/  IMAD.SHL.U32 R0, R4, 0x2, RZ ;  /* 0x0000000204007824 */ /* 0x002fe200078e00ff */
[----:B------:R-:W-:-:S06]  /*00a0*/  SHF.R.U32.HI R26, RZ, 0x5, R4 ;  /* 0x00000005ff1a7819 */ /* 0x000fcc0000011604 */
[----:B------:R-:W1:Y:S01]  /*00b0*/  LDC.64 R20, c[0x0][0x250] ;  /* 0x00009400ff147b82 */ /* 0x000e620000000a00 */
[----:B------:R-:W-:Y:S02]  /*00c0*/  LOP3.LUT R0, R0, 0x3e, RZ, 0xc0, !PT ;  /* 0x0000003e00007812 */ /* 0x000fe400078ec0ff */
[----:B------:R-:W-:-:S03]  /*00d0*/  SGXT.U32 R26, R26, 0x2 ;  /* 0x000000021a1a781a */ /* 0x000fc60000000000 */
[----:B---3--:R-:W-:Y:S01]  /*00e0*/  IMAD R2, R3, 0x40, R0 ;  /* 0x0000004003027824 */ /* 0x008fe200078e0200 */
[----:B------:R-:W-:Y:S01]  /*00f0*/  LOP3.LUT R26, R26, UR4, RZ, 0xfc, !PT ;  /* 0x000000041a1a7c12 */ /* 0x000fe2000f8efcff */
[----:B------:R-:W-:Y:S01]  /*0100*/  ULDC.64 UR4, c[0x0][0x208] ;  /* 0x0000820000047ab9 */ /* 0x000fe20000000a00 */
[----:B------:R-:W3:Y:S01]  /*0110*/  LDC.64 R22, c[0x0][0x258] ;  /* 0x00009600ff167b82 */ /* 0x000ee20000000a00 */
[----:B------:R-:W-:Y:S01]  /*0120*/  IMAD.HI R3, R2, 0x3e0f83e1, RZ ;  /* 0x3e0f83e102037827 */ /* 0x000fe200078e02ff */
[----:B------:R-:W-:-:S04]  /*0130*/  ISETP.GE.AND P0, PT, R26, 0x4, PT ;  /* 0x000000041a00780c */ /* 0x000fc80003f06270 */
[----:B------:R-:W-:Y:S02]  /*0140*/  SHF.R.U32.HI R0, RZ, 0x1f, R3 ;  /* 0x0000001fff007819 */ /* 0x000fe40000011603 */
[----:B------:R-:W-:Y:S02]  /*0150*/  ISETP.LT.AND P1, PT, R2, 0x1080, !P0 ;  /* 0x000010800200780c */ /* 0x000fe40004721270 */
[----:B------:R-:W-:-:S05]  /*0160*/  LEA.HI.SX32 R3, R3, R0, 0x18 ;  /* 0x0000000003037211 */ /* 0x000fca00078fc2ff */
[----:B------:R-:W-:-:S04]  /*0170*/  IMAD R4, R3, -0x420, R2 ;  /* 0xfffffbe003047824 */ /* 0x000fc800078e0202 */
[C---:B----4-:R-:W-:Y:S01]  /*0180*/  IMAD.WIDE R8, R4.reuse, 0x4, R8 ;  /* 0x0000000404087825 */ /* 0x050fe200078e0208 */
[----:B------:R-:W-:-:S13]  /*0190*/  ISETP.GT.AND P2, PT, R4, 0x36f, P1 ;  /* 0x0000036f0400780c */ /* 0x000fda0000f44270 */
[----:B------:R4:W3:Y:S01]  /*01a0*/  @P2 LDG.E.EL.64 R18, desc[UR4][R8.64+-0xdc0] ;  /* 0xfff2400408122981 */ /* 0x0008e2000c2e1b00 */
[----:B------:R-:W-:Y:S01]  /*01b0*/  IMAD R12, R3, 0x4, R26 ;  /* 0x00000004030c7824 */ /* 0x000fe200078e021a */
[----:B------:R-:W-:Y:S01]  /*01c0*/  CS2R R14, SRZ ;  /* 0x00000000000e7805 */ /* 0x000fe2000001ff00 */
[----:B-----5:R-:W-:-:S04]  /*01d0*/  IMAD.WIDE R28, R4, 0x4, R6 ;  /* 0x00000004041c7825 */ /* 0x020fc800078e0206 */
[----:B------:R-:W-:Y:S01]  /*01e0*/  IMAD R12, R12, 0xb0, RZ ;  /* 0x000000b00c0c7824 */ /* 0x000fe200078e02ff */
[----:B------:R5:W3:Y:S01]  /*01f0*/  @P2 LDG.E.EL.64 R14, desc[UR4][R28.64+-0xdc0] ;  /* 0xfff240041c0e2981 */ /* 0x000ae2000c2e1b00 */
[----:B----4-:R-:W-:Y:S02]  /*0200*/  CS2R R8, SRZ ;  /* 0x0000000000087805 */ /* 0x010fe4000001ff00 */
[----:B------:R-:W-:-:S04]  /*0210*/  IMAD.IADD R17, R4, 0x1, R12 ;  /* 0x0000000104117824 */ /* 0x000fc800078e020c */
[----:B------:R-:W-:Y:S01]  /*0220*/  VIADD R5, R17, 0xfffffc90 ;  /* 0xfffffc9011057836 */ /* 0x000fe20000000000 */
[----:B------:R-:W-:Y:S02]  /*0230*/  CS2R R10, SRZ ;  /* 0x00000000000a7805 */ /* 0x000fe4000001ff00 */
[----:B------:R-:W-:Y:S01]  /*0240*/  CS2R R6, SRZ ;  /* 0x0000000000067805 */ /* 0x000fe2000001ff00 */
[C---:B-1----:R-:W-:Y:S01]  /*0250*/  IMAD.WIDE R20, R4.reuse, 0x4, R20 ;  /* 0x0000000404147825 */ /* 0x042fe200078e0214 */
[C---:B------:R-:W-:Y:S01]  /*0260*/  ISETP.LT.AND P0, PT, R4.reuse, 0xb0, !P0 ;  /* 0x000000b00400780c */ /* 0x040fe20004701270 */
[----:B-----5:R-:W1:Y:S02]  /*0270*/  LDC.64 R28, c[0x0][0x260] ;  /* 0x00009800ff1c7b82 */ /* 0x020e640000000a00 */
[----:B--2---:R-:W-:Y:S01]  /*0280*/  IMAD.WIDE R24, R5, 0x4, R24 ;  /* 0x0000000405187825 */ /* 0x004fe200078e0218 */
[----:B------:R2:W4:Y:S04]  /*0290*/  @P2 LDG.E.EL.64 R10, desc[UR4][R20.64+-0xdc0] ;  /* 0xfff24004140a2981 */ /* 0x000528000c2e1b00 */
[----:B------:R-:W5:Y:S01]  /*02a0*/  @P2 LDG.E.EL.64 R8, desc[UR4][R24.64] ;  /* 0x0000000418082981 */ /* 0x000f62000c2e1b00 */
[----:B---3--:R-:W-:-:S05]  /*02b0*/  IMAD.WIDE R22, R4, 0x4, R22 ;  /* 0x0000000404167825 */ /* 0x008fca00078e0216 */
[----:B------:R3:W4:Y:S01]  /*02c0*/  @P2 LDG.E.EL.64 R6, desc[UR4][R22.64+-0xdc0] ;  /* 0xfff2400416062981 */ /* 0x000722000c2e1b00 */
[----:B--2---:R-:W2:Y:S08]  /*02d0*/  LDC.64 R20, c[0x0][0x210] ;  /* 0x00008400ff147b82 */ /* 0x004eb00000000a00 */
[----:B0--3--:R-:W0:Y:S01]  /*02e0*/  LDC.64 R22, c[0x0][0x228] ;  /* 0x00008a00ff167b82 */ /* 0x009e220000000a00 */
[----:B------:R-:W-:Y:S01]  /*02f0*/  ISETP.LT.AND P0, PT, R2, 0x1080, P0 ;  /* 0x000010800200780c */ /* 0x000fe20000701270 */
[----:B------:R-:W-:-:S04]  /*0300*/  VIADD R2, R4, 0xfffffdf0 ;  /* 0xfffffdf004027836 */ /* 0x000fc80000000000 */
[----:B------:R-:W-:-:S04]  /*0310*/  IMAD.IADD R25, R12, 0x1, R2 ;  /* 0x000000010c197824 */ /* 0x000fc800078e0202 */
[----:B0-----:R-:W-:-:S04]  /*0320*/  IMAD.WIDE R22, R25, 0x4, R22 ;  /* 0x0000000419167825 */ /* 0x001fc800078e0216 */
[----:B------:R-:W-:Y:S01]  /*0330*/  VIADD R27, R4, 0xfffffd40 ;  /* 0xfffffd40041b7836 */ /* 0x000fe20000000000 */
[----:B------:R-:W-:Y:S02]  /*0340*/  SEL R18, R18, RZ, P2 ;  /* 0x000000ff12127207 */ /* 0x000fe40001000000 */
[----:B------:R-:W-:-:S03]  /*0350*/  SEL R19, R19, RZ, P2 ;  /* 0x000000ff13137207 */ /* 0x000fc60001000000 */
[----:B------:R-:W-:Y:S02]  /*0360*/  FADD R18, R18, 0.0010000000474974513054 ;  /* 0x3a83126f12127421 */ /* 0x000fe40000000000 */
[----:B------:R-:W-:Y:S02]  /*0370*/  FADD R19, R19, 0.0010000000474974513054 ;  /* 0x3a83126f13137421 */ /* 0x000fe40000000000 */
[----:B------:R-:W0:Y:S08]  /*0380*/  MUFU.SQRT R0, R18 ;  /* 0x0000001200007308 */ /* 0x000e300000002000 */
[----:B------:R-:W3:Y:S01]  /*0390*/  MUFU.SQRT R5, R19 ;  /* 0x0000001300057308 */ /* 0x000ee20000002000 */
[----:B0-----:R-:W-:-:S02]  /*03a0*/  FSETP.GT.AND P3, PT, R0, 8.50705917302346158658e+37, PT ;  /* 0x7e8000000000780b */ /* 0x001fc40003f64000 */
[----:B------:R-:W-:Y:S02]  /*03b0*/  FSETP.GEU.AND P5, PT, R0, 1.175494350822287508e-38, PT ;  /* 0x008000000000780b */ /* 0x000fe40003fae000 */
[C---:B---3--:R-:W-:Y:S02]  /*03c0*/  FSETP.GT.AND P6, PT, R5.reuse, 8.50705917302346158658e+37, PT ;  /* 0x7e8000000500780b */ /* 0x048fe40003fc4000 */
[----:B------:R-:W-:-:S07]  /*03d0*/  FSETP.GEU.AND P4, PT, R5, 1.175494350822287508e-38, PT ;  /* 0x008000000500780b */ /* 0x000fce0003f8e000 */
[----:B------:R-:W-:-:S04]  /*03e0*/  @P3 FMUL R0, R0, 0.25 ;  /* 0x3e80000000003820 */ /* 0x000fc80000400000 */
[----:B------:R-:W-:Y:S01]  /*03f0*/  @!P5 FMUL R0, R0, 16777216 ;  /* 0x4b8000000000d820 */ /* 0x000fe20000400000 */
[----:B------:R-:W-:-:S04]  /*0400*/  @P6 FMUL R5, R5, 0.25 ;  /* 0x3e80000005056820 */ /* 0x000fc80000400000 */
[----:B------:R-:W-:Y:S01]  /*0410*/  @!P4 FMUL R5, R5, 16777216 ;  /* 0x4b8000000505c820 */ /* 0x000fe20000400000 */
[----:B------:R-:W0:Y:S01]  /*0420*/  MUFU.RCP R0, R0 ;  /* 0x0000000000007308 */ /* 0x000e220000001000 */
[----:B------:R-:W-:Y:S01]  /*0430*/  SEL R13, R14, RZ, P2 ;  /* 0x000000ff0e0d7207 */ /* 0x000fe20001000000 */
[----:B------:R-:W-:Y:S01]  /*0440*/  IMAD.MOV.U32 R14, RZ, RZ, 0x3e800000 ;  /* 0x3e800000ff0e7424 */ /* 0x000fe200078e00ff */
[----:B------:R-:W-:-:S05]  /*0450*/  SEL R16, R15, RZ, P2 ;  /* 0x000000ff0f107207 */ /* 0x000fca0001000000 */
[----:B------:R-:W3:Y:S01]  /*0460*/  MUFU.RCP R5, R5 ;  /* 0x0000000500057308 */ /* 0x000ee20000001000 */
[C---:B------:R-:W-:Y:S02]  /*0470*/  FSEL R15, R14.reuse, 1, P3 ;  /* 0x3f8000000e0f7808 */ /* 0x040fe40001800000 */
[----:B------:R-:W-:Y:S02]  /*0480*/  FSEL R14, R14, 1, P6 ;  /* 0x3f8000000e0e7808 */ /* 0x000fe40003000000 */
[----:B-----5:R-:W-:Y:S01]  /*0490*/  SEL R8, R8, RZ, P2 ;  /* 0x000000ff08087207 */ /* 0x020fe20001000000 */
[----:B------:R-:W-:Y:S01]  /*04a0*/  @!P5 FMUL R15, R15, 16777216 ;  /* 0x4b8000000f0fd820 */ /* 0x000fe20000400000 */
[----:B------:R-:W-:Y:S01]  /*04b0*/  SEL R19, R9, RZ, P2 ;  /* 0x000000ff09137207 */ /* 0x000fe20001000000 */
[----:B------:R-:W-:Y:S01]  /*04c0*/  @!P4 FMUL R14, R14, 16777216 ;  /* 0x4b8000000e0ec820 */ /* 0x000fe20000400000 */
[----:B------:R-:W-:Y:S01]  /*04d0*/  ISETP.LT.U32.AND P5, PT, R2, 0xb0, P1 ;  /* 0x000000b00200780c */ /* 0x000fe20000fa1070 */
[----:B------:R-:W-:Y:S01]  /*04e0*/  FADD R13, R8, -R13 ;  /* 0x8000000d080d7221 */ /* 0x000fe20000000000 */
[----:B--2---:R-:W-:-:S04]  /*04f0*/  IMAD.WIDE R8, R17, 0x4, R20 ;  /* 0x0000000411087825 */ /* 0x004fc800078e0214 */
[----:B0-----:R-:W-:Y:S01]  /*0500*/  FMUL R18, R0, R15 ;  /* 0x0000000f00127220 */ /* 0x001fe20000400000 */
[----:B------:R-:W-:Y:S01]  /*0510*/  FADD R0, R19, -R16 ;  /* 0x8000001013007221 */ /* 0x000fe20000000000 */
[----:B------:R-:W-:-:S04]  /*0520*/  IMAD.WIDE R20, R25, 0x4, R20 ;  /* 0x0000000419147825 */ /* 0x000fc800078e0214 */
[----:B---3--:R-:W-:Y:S01]  /*0530*/  FMUL R5, R5, R14 ;  /* 0x0000000e05057220 */ /* 0x008fe20000400000 */
[----:B------:R-:W0:Y:S01]  /*0540*/  LDC.64 R24, c[0x0][0x218] ;  /* 0x00008600ff187b82 */ /* 0x000e220000000a00 */
[----:B------:R-:W-:Y:S01]  /*0550*/  CS2R R16, SRZ ;  /* 0x0000000000107805 */ /* 0x000fe2000001ff00 */
[----:B------:R-:W-:Y:S02]  /*0560*/  IMAD R14, R3, 0x4, R26 ;  /* 0x00000004030e7824 */ /* 0x000fe400078e021a */
[----:B------:R-:W-:Y:S01]  /*0570*/  FMUL R0, R0, R5 ;  /* 0x0000000500007220 */ /* 0x000fe20000400000 */
[----:B----4-:R-:W-:Y:S01]  /*0580*/  SEL R10, R10, RZ, P2 ;  /* 0x000000ff0a0a7207 */ /* 0x010fe20001000000 */
[----:B------:R-:W-:Y:S01]  /*0590*/  FMUL R13, R13, R18 ;  /* 0x000000120d0d7220 */ /* 0x000fe20000400000 */
[----:B------:R-:W-:Y:S01]  /*05a0*/  SEL R6, R6, RZ, P2 ;  /* 0x000000ff06067207 */ /* 0x000fe20001000000 */
[----:B------:R2:W3:Y:S01]  /*05b0*/  @P5 LDG.E.EL.64 R16, desc[UR4][R20.64] ;  /* 0x0000000414105981 */ /* 0x0004e2000c2e1b00 */
[----:B------:R-:W-:-:S02]  /*05c0*/  SEL R5, R11, RZ, P2 ;  /* 0x000000ff0b057207 */ /* 0x000fc40001000000 */
[----:B------:R-:W-:Y:S01]  /*05d0*/  SEL R7, R7, RZ, P2 ;  /* 0x000000ff07077207 */ /* 0x000fe20001000000 */
[----:B------:R-:W-:Y:S02]  /*05e0*/  IMAD R15, R14, 0xb0, RZ ;  /* 0x000000b00e0f7824 */ /* 0x000fe400078e02ff */
[----:B------:R-:W-:Y:S02]  /*05f0*/  FFMA R6, R13, R10, R6 ;  /* 0x0000000a0d067223 */ /* 0x000fe40000000006 */
[----:B------:R-:W-:Y:S01]  /*0600*/  FFMA R0, R0, R5, R7 ;  /* 0x0000000500007223 */ /* 0x000fe20000000007 */
[C---:B------:R-:W-:Y:S01]  /*0610*/  IMAD.IADD R10, R4.reuse, 0x1, R15 ;  /* 0x00000001040a7824 */ /* 0x040fe200078e020f */
[----:B--2---:R-:W2:Y:S01]  /*0620*/  LDC.64 R20, c[0x0][0x230] ;  /* 0x00008c00ff147b82 */ /* 0x004ea20000000a00 */
[----:B------:R-:W-:Y:S02]  /*0630*/  VIADD R5, R4, 0xffffff50 ;  /* 0xffffff5004057836 */ /* 0x000fe40000000000 */
[----:B------:R-:W-:Y:S01]  /*0640*/  VIADD R13, R10, 0xfffffc90 ;  /* 0xfffffc900a0d7836 */ /* 0x000fe20000000000 */
[----:B------:R-:W-:-:S02]  /*0650*/  CS2R R10, SRZ ;  /* 0x00000000000a7805 */ /* 0x000fc4000001ff00 */
[----:B------:R-:W-:Y:S02]  /*0660*/  ISETP.LT.U32.AND P4, PT, R5, 0xb0, P1 ;  /* 0x000000b00500780c */ /* 0x000fe40000f81070 */
[----:B------:R-:W-:Y:S01]  /*0670*/  CS2R R14, SRZ ;  /* 0x00000000000e7805 */ /* 0x000fe2000001ff00 */
[----:B------:R-:W-:Y:S01]  /*0680*/  IMAD.IADD R7, R12, 0x1, R5 ;  /* 0x000000010c077824 */ /* 0x000fe200078e0205 */
[----:B------:R4:W5:Y:S03]  /*0690*/  @P0 LDG.E.EL.64 R10, desc[UR4][R8.64] ;  /* 0x00000004080a0981 */ /* 0x000966000c2e1b00 */
[----:B0-----:R-:W-:Y:S01]  /*06a0*/  IMAD.WIDE R24, R7, 0x4, R24 ;  /* 0x0000000407187825 */ /* 0x001fe200078e0218 */
[----:B------:R-:W-:Y:S01]  /*06b0*/  CS2R R18, SRZ ;  /* 0x0000000000127805 */ /* 0x000fe2000001ff00 */
[----:B------:R0:W5:Y:S01]  /*06c0*/  @P5 LDG.E.EL.64 R14, desc[UR4][R22.64] ;  /* 0x00000004160e5981 */ /* 0x000162000c2e1b00 */
[----:B------:R-:W-:-:S02]  /*06d0*/  ISETP.LT.U32.AND P6, PT, R27, 0xb0, P1 ;  /* 0x000000b01b00780c */ /* 0x000fc40000fc1070 */
[----:B----4-:R-:W-:Y:S01]  /*06e0*/  CS2R R8, SRZ ;  /* 0x0000000000087805 */ /* 0x010fe2000001ff00 */
[----:B-1----:R-:W-:Y:S01]  /*06f0*/  IMAD.WIDE R28, R13, 0x4, R28 ;  /* 0x000000040d1c7825 */ /* 0x002fe200078e021c */
[----:B0-----:R-:W0:Y:S04]  /*0700*/  LDC.64 R22, c[0x0][0x220] ;  /* 0x00008800ff167b82 */ /* 0x001e280000000a00 */
[----:B------:R1:W4:Y:S04]  /*0710*/  @P4 LDG.E.EL.64 R8, desc[UR4][R24.64] ;  /* 0x0000000418084981 */ /* 0x000328000c2e1b00 */
[----:B------:R-:W4:Y:S01]  /*0720*/  @P2 LDG.E.EL.64 R18, desc[UR4][R28.64] ;  /* 0x000000041c122981 */ /* 0x000f22000c2e1b00 */
[----:B-1----:R-:W-:-:S04]  /*0730*/  IMAD.IADD R25, R12, 0x1, R27 ;  /* 0x000000010c197824 */ /* 0x002fc800078e021b */
[----:B--2---:R-:W-:Y:S01]  /*0740*/  IMAD.WIDE R20, R25, 0x4, R20 ;  /* 0x0000000419147825 */ /* 0x004fe200078e0214 */
[----:B------:R-:W-:-:S03]  /*0750*/  CS2R R24, SRZ ;  /* 0x0000000000187805 */ /* 0x000fc6000001ff00 */
[----:B------:R-:W-:-:S03]  /*0760*/  VIADD R7, R4, 0xfffffea0 ;  /* 0xfffffea004077836 */ /* 0x000fc60000000000 */
[----:B------:R3:W2:Y:S02]  /*0770*/  @P6 LDG.E.EL.64 R24, desc[UR4][R20.64] ;  /* 0x0000000414186981 */ /* 0x0006a4000c2e1b00 */
[----:B------:R-:W-:Y:S01]  /*0780*/  ISETP.LT.U32.AND P3, PT, R7, 0xb0, P1 ;  /* 0x000000b00700780c */ /* 0x000fe20000f61070 */
[----:B------:R-:W-:-:S04]  /*0790*/  IMAD.IADD R13, R12, 0x1, R7 ;  /* 0x000000010c0d7824 */ /* 0x000fc800078e0207 */
[----:B0-----:R-:W-:Y:S01]  /*07a0*/  IMAD.WIDE R22, R13, 0x4, R22 ;  /* 0x000000040d167825 */ /* 0x001fe200078e0216 */
[----:B------:R-:W-:-:S07]  /*07b0*/  CS2R R12, SRZ ;  /* 0x00000000000c7805 */ /* 0x000fce000001ff00 */
[----:B------:R-:W2:Y:S01]  /*07c0*/  @P3 LDG.E.EL.64 R12, desc[UR4][R22.64] ;  /* 0x00000004160c3981 */ /* 0x000ea2000c2e1b00 */
[----:B---3--:R-:W-:Y:S02]  /*07d0*/  SEL R21, R16, RZ, P5 ;  /* 0x000000ff10157207 */ /* 0x008fe40002800000 */
[----:B------:R-:W-:Y:S02]  /*07e0*/  SEL R16, R17, RZ, P5 ;  /* 0x000000ff11107207 */ /* 0x000fe40002800000 */
[----:B-----5:R-:W-:Y:S02]  /*07f0*/  SEL R15, R15, RZ, P5 ;  /* 0x000000ff0f0f7207 */ /* 0x020fe40002800000 */
[----:B----4-:R-:W-:Y:S02]  /*0800*/  SEL R29, R18, RZ, P2 ;  /* 0x000000ff121d7207 */ /* 0x010fe40001000000 */
[----:B------:R-:W-:Y:S02]  /*0810*/  SEL R19, R19, RZ, P2 ;  /* 0x000000ff13137207 */ /* 0x000fe40001000000 */
[----:B------:R-:W-:Y:S01]  /*0820*/  ISETP.GE.U32.AND P2, PT, R27, 0xb0, PT ;  /* 0x000000b01b00780c */ /* 0x000fe20003f46070 */
[----:B------:R-:W-:Y:S01]  /*0830*/  FADD R6, R6, R29 ;  /* 0x0000001d06067221 */ /* 0x000fe20000000000 */
[----:B------:R-:W-:Y:S01]  /*0840*/  SEL R18, R14, RZ, P5 ;  /* 0x000000ff0e127207 */ /* 0x000fe20002800000 */
[----:B------:R-:W-:Y:S01]  /*0850*/  FADD R19, R0, R19 ;  /* 0x0000001300137221 */ /* 0x000fe20000000000 */
[----:B------:R-:W-:-:S02]  /*0860*/  ISETP.GE.U32.AND P5, PT, R7, 0xb0, PT ;  /* 0x000000b00700780c */ /* 0x000fc40003fa6070 */
[----:B--2---:R-:W-:Y:S02]  /*0870*/  SEL R24, R24, RZ, P6 ;  /* 0x000000ff18187207 */ /* 0x004fe40003000000 */
[----:B------:R-:W-:Y:S02]  /*0880*/  SEL R25, R25, RZ, P6 ;  /* 0x000000ff19197207 */ /* 0x000fe40003000000 */
[----:B------:R-:W-:Y:S01]  /*0890*/  ISETP.GT.AND P6, PT, R4, 0x36f, PT ;  /* 0x0000036f0400780c */ /* 0x000fe20003fc4270 */
[----:B------:R-:W-:-:S03]  /*08a0*/  FADD R14, R24, R24 ;  /* 0x00000018180e7221 */ /* 0x000fc60000000000 */
[----:B------:R-:W-:Y:S01]  /*08b0*/  @P2 FSEL R14, R6, RZ, P6 ;  /* 0x000000ff060e2208 */ /* 0x000fe20003000000 */
[----:B------:R-:W-:Y:S01]  /*08c0*/  FADD R0, R25, R25 ;  /* 0x0000001919007221 */ /* 0x000fe20000000000 */
[----:B------:R-:W0:Y:S01]  /*08d0*/  LDC.64 R6, c[0x0][0x268] ;  /* 0x00009a00ff067b82 */ /* 0x000e220000000a00 */
[----:B------:R-:W-:Y:S02]  /*08e0*/  @P2 FSEL R0, R19, RZ, P6 ;  /* 0x000000ff13002208 */ /* 0x000fe40003000000 */
[----:B------:R-:W-:Y:S01]  /*08f0*/  ISETP.GE.AND P2, PT, R4, 0xb0, PT ;  /* 0x000000b00400780c */ /* 0x000fe20003f46270 */
[----:B------:R-:W-:Y:S01]  /*0900*/  FADD R15, R15, R16 ;  /* 0x000000100f0f7221 */ /* 0x000fe20000000000 */
[----:B------:R-:W-:Y:S01]  /*0910*/  ISETP.GE.U32.AND P6, PT, R2, 0xb0, PT ;  /* 0x000000b00200780c */ /* 0x000fe20003fc6070 */
[----:B------:R-:W-:Y:S01]  /*0920*/  FADD R21, R18, R21 ;  /* 0x0000001512157221 */ /* 0x000fe20000000000 */
[----:B------:R-:W-:Y:S02]  /*0930*/  SEL R12, R12, RZ, P3 ;  /* 0x000000ff0c0c7207 */ /* 0x000fe40001800000 */
[----:B------:R-:W-:-:S02]  /*0940*/  SEL R13, R13, RZ, P3 ;  /* 0x000000ff0d0d7207 */ /* 0x000fc40001800000 */
[----:B------:R-:W-:Y:S02]  /*0950*/  ISETP.GE.U32.AND P3, PT, R5, 0xb0, PT ;  /* 0x000000b00500780c */ /* 0x000fe40003f66070 */
[----:B------:R-:W-:Y:S02]  /*0960*/  @P5 FSEL R13, R15, R0, !P6 ;  /* 0x000000000f0d5208 */ /* 0x000fe40007000000 */
[----:B------:R-:W-:Y:S02]  /*0970*/  @P5 FSEL R12, R21, R14, !P6 ;  /* 0x0000000e150c5208 */ /* 0x000fe40007000000 */
[----:B------:R-:W-:Y:S02]  /*0980*/  SEL R5, R8, RZ, P4 ;  /* 0x000000ff08057207 */ /* 0x000fe40002000000 */
[----:B------:R-:W-:Y:S01]  /*0990*/  SEL R0, R9, RZ, P4 ;  /* 0x000000ff09007207 */ /* 0x000fe20002000000 */
[----:B------:R-:W-:Y:S01]  /*09a0*/  IMAD R4, R26, 0x420, R4 ;  /* 0x000004201a047824 */ /* 0x000fe200078e0204 */
[----:B------:R-:W-:-:S02]  /*09b0*/  SEL R10, R10, RZ, P0 ;  /* 0x000000ff0a0a7207 */ /* 0x000fc40000000000 */
[----:B------:R-:W-:Y:S02]  /*09c0*/  SEL R11, R11, RZ, P0 ;  /* 0x000000ff0b0b7207 */ /* 0x000fe40000000000 */
[----:B------:R-:W-:Y:S02]  /*09d0*/  @P2 FSEL R10, R5, R12, !P3 ;  /* 0x0000000c050a2208 */ /* 0x000fe40005800000 */
[----:B------:R-:W-:Y:S01]  /*09e0*/  @P2 FSEL R11, R0, R13, !P3 ;  /* 0x0000000d000b2208 */ /* 0x000fe20005800000 */
[----:B------:R-:W-:Y:S01]  /*09f0*/  IMAD R3, R3, 0x1080, R4 ;  /* 0x0000108003037824 */ /* 0x000fe200078e0204 */
[C---:B------:R-:W-:Y:S02]  /*0a00*/  FSETP.GEU.AND P0, PT, R10.reuse, RZ, PT ;  /* 0x000000ff0a00720b */ /* 0x040fe40003f0e000 */
[----:B------:R-:W-:Y:S01]  /*0a10*/  FSETP.GEU.AND P2, PT, R11, RZ, PT ;  /* 0x000000ff0b00720b */ /* 0x000fe20003f4e000 */
[----:B0-----:R-:W-:Y:S01]  /*0a20*/  IMAD.WIDE R6, R3, 0x4, R6 ;  /* 0x0000000403067825 */ /* 0x001fe200078e0206 */
[----:B------:R-:W-:-:S02]  /*0a30*/  FSEL R10, R10, RZ, P0 ;  /* 0x000000ff0a0a7208 */ /* 0x000fc40000000000 */
[----:B------:R-:W-:Y:S01]  /*0a40*/  FSEL R11, R11, RZ, P2 ;  /* 0x000000ff0b0b7208 */ /* 0x000fe20001000000 */
[----:B------:R-:W-:Y:S08]  /*0a50*/  @!P1 EXIT ;  /* 0x000000000000994d */ /* 0x000ff00003800000 */
[----:B------:R-:W-:Y:S01]  /*0a60*/  STG.E.64 desc[UR4][R6.64], R10 ;  /* 0x0000000a06007986 */ /* 0x000fe2000c101b04 */
[----:B------:R-:W-:Y:S05]  /*0a70*/  EXIT ;  /* 0x000000000000794d */ /* 0x000fea0003800000 */
.L_x_0:
[----:B------:R-:W-:-:S00]  /*0a80*/  BRA `(.L_x_0) ;  /* 0xfffffffc00fc7947 */ /* 0x000fc0000383ffff */
[----:B------:R-:W-:-:S00]  /*0a90*/  NOP ;  /* 0x0000000000007918 */ /* 0x000fc00000000000 */
        /* <DEDUP_REMOVED lines=14> */
.L_x_1:


//--------------------- .nv.global.init           --------------------------
	.section	.nv.global.init,"aw",@progbits
.nv.global.init:
	.type		_$_str,@object
	.size		_$_str,(_$_str_$_2 - _$_str)
_$_str:
        /*0000*/ 	.byte	0x5f, 0x5f, 0x43, 0x55, 0x44, 0x41, 0x5f, 0x46, 0x54, 0x5a, 0x00
	.type		_$_str_$_2,@object
	.size		_$_str_$_2,(.L_1 - _$_str_$_2)
_$_str_$_2:
        /*000b*/ 	.byte	0x5f, 0x5f, 0x43, 0x55, 0x44, 0x41, 0x5f, 0x50, 0x52, 0x45, 0x43, 0x5f, 0x53, 0x51, 0x52, 0x54
        /*001b*/ 	.byte	0x00
.L_1:


//--------------------- .nv.constant0.triton_poi_fused_cat_relu_69 --------------------------
	.section	.nv.constant0.triton_poi_fused_cat_relu_69,"a",@progbits
	.sectionflags	@""
	.align	4
.nv.constant0.triton_poi_fused_cat_relu_69:
	.zero		632
